//
// Generated by NVIDIA NVVM Compiler
//
// Compiler Build ID: CL-36424714
// Cuda compilation tools, release 13.0, V13.0.88
// Based on NVVM 20.0.0
//

.version 9.0
.target sm_100
.address_size 64

	// .globl	_Z4gemmPdS_S_iiii

.visible .entry _Z4gemmPdS_S_iiii(
	.param .u64 .ptr .align 1 _Z4gemmPdS_S_iiii_param_0,
	.param .u64 .ptr .align 1 _Z4gemmPdS_S_iiii_param_1,
	.param .u64 .ptr .align 1 _Z4gemmPdS_S_iiii_param_2,
	.param .u32 _Z4gemmPdS_S_iiii_param_3,
	.param .u32 _Z4gemmPdS_S_iiii_param_4,
	.param .u32 _Z4gemmPdS_S_iiii_param_5,
	.param .u32 _Z4gemmPdS_S_iiii_param_6
)
{
	.reg .pred 	%p<13>;
	.reg .b32 	%r<41>;
	.reg .b64 	%rd<53>;
	.reg .b64 	%fd<68>;

	ld.param.u64 	%rd7, [_Z4gemmPdS_S_iiii_param_0];
	ld.param.u64 	%rd8, [_Z4gemmPdS_S_iiii_param_1];
	ld.param.u64 	%rd6, [_Z4gemmPdS_S_iiii_param_2];
	ld.param.u32 	%r20, [_Z4gemmPdS_S_iiii_param_3];
	ld.param.u32 	%r18, [_Z4gemmPdS_S_iiii_param_4];
	ld.param.u32 	%r19, [_Z4gemmPdS_S_iiii_param_6];
	cvta.to.global.u64 	%rd1, %rd8;
	cvta.to.global.u64 	%rd2, %rd7;
	mov.u32 	%r21, %ctaid.y;
	mov.u32 	%r22, %ntid.y;
	mov.u32 	%r23, %tid.y;
	mad.lo.s32 	%r1, %r21, %r22, %r23;
	mov.u32 	%r24, %ctaid.x;
	mov.u32 	%r25, %ntid.x;
	mov.u32 	%r26, %tid.x;
	mad.lo.s32 	%r2, %r24, %r25, %r26;
	setp.ge.s32 	%p1, %r1, %r20;
	setp.ge.s32 	%p2, %r2, %r19;
	or.pred  	%p3, %p1, %p2;
	@%p3 bra 	$L__BB0_14;
	setp.lt.s32 	%p4, %r18, 1;
	mov.f64 	%fd67, 0d0000000000000000;
	@%p4 bra 	$L__BB0_13;
	mul.lo.s32 	%r3, %r18, %r1;
	and.b32  	%r4, %r18, 7;
	setp.lt.u32 	%p5, %r18, 8;
	mov.f64 	%fd67, 0d0000000000000000;
	mov.b32 	%r39, 0;
	@%p5 bra 	$L__BB0_5;
	and.b32  	%r39, %r18, 2147483640;
	neg.s32 	%r37, %r39;
	shl.b32 	%r7, %r19, 3;
	mul.wide.u32 	%rd9, %r3, 8;
	add.s64 	%rd10, %rd9, %rd2;
	add.s64 	%rd52, %rd10, 32;
	mov.f64 	%fd67, 0d0000000000000000;
	mul.wide.s32 	%rd13, %r19, 8;
	mov.u32 	%r36, %r2;
$L__BB0_4:
	.pragma "nounroll";
	ld.global.f64 	%fd17, [%rd52+-32];
	mul.wide.s32 	%rd11, %r36, 8;
	add.s64 	%rd12, %rd1, %rd11;
	ld.global.f64 	%fd18, [%rd12];
	fma.rn.f64 	%fd19, %fd17, %fd18, %fd67;
	ld.global.f64 	%fd20, [%rd52+-24];
	add.s64 	%rd14, %rd12, %rd13;
	ld.global.f64 	%fd21, [%rd14];
	fma.rn.f64 	%fd22, %fd20, %fd21, %fd19;
	ld.global.f64 	%fd23, [%rd52+-16];
	add.s64 	%rd15, %rd14, %rd13;
	ld.global.f64 	%fd24, [%rd15];
	fma.rn.f64 	%fd25, %fd23, %fd24, %fd22;
	ld.global.f64 	%fd26, [%rd52+-8];
	add.s64 	%rd16, %rd15, %rd13;
	ld.global.f64 	%fd27, [%rd16];
	fma.rn.f64 	%fd28, %fd26, %fd27, %fd25;
	ld.global.f64 	%fd29, [%rd52];
	add.s64 	%rd17, %rd16, %rd13;
	ld.global.f64 	%fd30, [%rd17];
	fma.rn.f64 	%fd31, %fd29, %fd30, %fd28;
	ld.global.f64 	%fd32, [%rd52+8];
	add.s64 	%rd18, %rd17, %rd13;
	ld.global.f64 	%fd33, [%rd18];
	fma.rn.f64 	%fd34, %fd32, %fd33, %fd31;
	ld.global.f64 	%fd35, [%rd52+16];
	add.s64 	%rd19, %rd18, %rd13;
	ld.global.f64 	%fd36, [%rd19];
	fma.rn.f64 	%fd37, %fd35, %fd36, %fd34;
	ld.global.f64 	%fd38, [%rd52+24];
	add.s64 	%rd20, %rd19, %rd13;
	ld.global.f64 	%fd39, [%rd20];
	fma.rn.f64 	%fd67, %fd38, %fd39, %fd37;
	add.s32 	%r37, %r37, 8;
	add.s32 	%r36, %r36, %r7;
	add.s64 	%rd52, %rd52, 64;
	setp.ne.s32 	%p6, %r37, 0;
	@%p6 bra 	$L__BB0_4;
$L__BB0_5:
	setp.eq.s32 	%p7, %r4, 0;
	@%p7 bra 	$L__BB0_13;
	and.b32  	%r13, %r18, 3;
	setp.lt.u32 	%p8, %r4, 4;
	@%p8 bra 	$L__BB0_8;
	add.s32 	%r28, %r39, %r3;
	mul.wide.u32 	%rd21, %r28, 8;
	add.s64 	%rd22, %rd2, %rd21;
	ld.global.f64 	%fd41, [%rd22];
	mad.lo.s32 	%r29, %r39, %r19, %r2;
	mul.wide.s32 	%rd23, %r29, 8;
	add.s64 	%rd24, %rd1, %rd23;
	ld.global.f64 	%fd42, [%rd24];
	fma.rn.f64 	%fd43, %fd41, %fd42, %fd67;
	cvt.u64.u32 	%rd25, %r3;
	cvt.u64.u32 	%rd26, %r39;
	add.s64 	%rd27, %rd26, %rd25;
	shl.b64 	%rd28, %rd27, 3;
	add.s64 	%rd29, %rd2, %rd28;
	ld.global.f64 	%fd44, [%rd29+8];
	mul.wide.s32 	%rd30, %r19, 8;
	add.s64 	%rd31, %rd24, %rd30;
	ld.global.f64 	%fd45, [%rd31];
	fma.rn.f64 	%fd46, %fd44, %fd45, %fd43;
	ld.global.f64 	%fd47, [%rd29+16];
	add.s64 	%rd32, %rd31, %rd30;
	ld.global.f64 	%fd48, [%rd32];
	fma.rn.f64 	%fd49, %fd47, %fd48, %fd46;
	ld.global.f64 	%fd50, [%rd29+24];
	add.s64 	%rd33, %rd32, %rd30;
	ld.global.f64 	%fd51, [%rd33];
	fma.rn.f64 	%fd67, %fd50, %fd51, %fd49;
	add.s32 	%r39, %r39, 4;
$L__BB0_8:
	setp.eq.s32 	%p9, %r13, 0;
	@%p9 bra 	$L__BB0_13;
	setp.eq.s32 	%p10, %r13, 1;
	@%p10 bra 	$L__BB0_11;
	add.s32 	%r30, %r39, %r3;
	mul.wide.u32 	%rd34, %r30, 8;
	add.s64 	%rd35, %rd2, %rd34;
	ld.global.f64 	%fd53, [%rd35];
	mad.lo.s32 	%r31, %r39, %r19, %r2;
	mul.wide.s32 	%rd36, %r31, 8;
	add.s64 	%rd37, %rd1, %rd36;
	ld.global.f64 	%fd54, [%rd37];
	fma.rn.f64 	%fd55, %fd53, %fd54, %fd67;
	cvt.u64.u32 	%rd38, %r3;
	cvt.u64.u32 	%rd39, %r39;
	add.s64 	%rd40, %rd39, %rd38;
	shl.b64 	%rd41, %rd40, 3;
	add.s64 	%rd42, %rd2, %rd41;
	ld.global.f64 	%fd56, [%rd42+8];
	mul.wide.s32 	%rd43, %r19, 8;
	add.s64 	%rd44, %rd37, %rd43;
	ld.global.f64 	%fd57, [%rd44];
	fma.rn.f64 	%fd67, %fd56, %fd57, %fd55;
	add.s32 	%r39, %r39, 2;
$L__BB0_11:
	and.b32  	%r32, %r18, 1;
	setp.eq.b32 	%p11, %r32, 1;
	not.pred 	%p12, %p11;
	@%p12 bra 	$L__BB0_13;
	add.s32 	%r33, %r39, %r3;
	mul.wide.u32 	%rd45, %r33, 8;
	add.s64 	%rd46, %rd2, %rd45;
	ld.global.f64 	%fd58, [%rd46];
	mad.lo.s32 	%r34, %r39, %r19, %r2;
	mul.wide.s32 	%rd47, %r34, 8;
	add.s64 	%rd48, %rd1, %rd47;
	ld.global.f64 	%fd59, [%rd48];
	fma.rn.f64 	%fd67, %fd58, %fd59, %fd67;
$L__BB0_13:
	mad.lo.s32 	%r35, %r19, %r1, %r2;
	cvta.to.global.u64 	%rd49, %rd6;
	mul.wide.s32 	%rd50, %r35, 8;
	add.s64 	%rd51, %rd49, %rd50;
	st.global.f64 	[%rd51], %fd67;
$L__BB0_14:
	ret;

}


// ===== COMPILED SASS (sm_100) =====

	.target	sm_100

	.elftype	@"ET_EXEC"


//--------------------- .note.nv.tkinfo           --------------------------
	.section	.note.nv.tkinfo,"",@"SHT_NOTE"
	.sectionflags	@"SHF_NOTE_NV_TKINFO"
	.tkinfo
        /*0018*/ 	.word	0x00000002
        /*0030*/ 	.string	""
        /*0030*/ 	.string	"ptxas"
        /*0030*/ 	.string	"Cuda compilation tools, release 13.0, V13.0.88"
        /*0030*/ 	.string	"Build cuda_13.0.r13.0/compiler.36424714_0"
        /*0030*/ 	.string	"-arch sm_100 -m 64 "



//--------------------- .note.nv.cuinfo           --------------------------
	.section	.note.nv.cuinfo,"",@"SHT_NOTE"
	.sectionflags	@"SHF_NOTE_NV_CUINFO"
        /*0018*/ 	.short	0x0002
        /*001a*/ 	.short	0x0064
        /*001c*/ 	.short	0x0082
	.zero		2


//--------------------- .nv.info                  --------------------------
	.section	.nv.info,"",@"SHT_CUDA_INFO"
	.align	4


	//----- nvinfo : EIATTR_REGCOUNT
	.align		4
        /*0000*/ 	.byte	0x04, 0x2f
        /*0002*/ 	.short	(.L_1 - .L_0)
	.align		4
.L_0:
        /*0004*/ 	.word	index@(_Z4gemmPdS_S_iiii)
        /*0008*/ 	.word	0x00000020


	//----- nvinfo : EIATTR_FRAME_SIZE
	.align		4
.L_1:
        /*000c*/ 	.byte	0x04, 0x11
        /*000e*/ 	.short	(.L_3 - .L_2)
	.align		4
.L_2:
        /*0010*/ 	.word	index@(_Z4gemmPdS_S_iiii)
        /*0014*/ 	.word	0x00000000


	//----- nvinfo : EIATTR_MIN_STACK_SIZE
	.align		4
.L_3:
        /*0018*/ 	.byte	0x04, 0x12
        /*001a*/ 	.short	(.L_5 - .L_4)
	.align		4
.L_4:
        /*001c*/ 	.word	index@(_Z4gemmPdS_S_iiii)
        /*0020*/ 	.word	0x00000000
.L_5:


//--------------------- .nv.compat                --------------------------
	.section	.nv.compat,"",@"SHT_CUDA_COMPAT_INFO"
	.align	4
        /*0000*/ 	.byte	0x02, 0x09, 0x00, 0x00, 0x02, 0x02, 0x01, 0x00, 0x02, 0x05, 0x05, 0x00, 0x03, 0x07, 0x01, 0x01
        /*0010*/ 	.byte	0x02, 0x03, 0x00, 0x00, 0x02, 0x06, 0x01, 0x00, 0x04, 0x0b, 0x08, 0x00, 0x01, 0x00, 0x00, 0x00
        /*0020*/ 	.byte	0x00, 0x00, 0x00, 0x00


//--------------------- .nv.info._Z4gemmPdS_S_iiii --------------------------
	.section	.nv.info._Z4gemmPdS_S_iiii,"",@"SHT_CUDA_INFO"
	.sectionflags	@""
	.align	4


	//----- nvinfo : EIATTR_CUDA_API_VERSION
	.align		4
        /*0000*/ 	.byte	0x04, 0x37
        /*0002*/ 	.short	(.L_7 - .L_6)
.L_6:
        /*0004*/ 	.word	0x00000082


	//----- nvinfo : EIATTR_KPARAM_INFO
	.align		4
.L_7:
        /*0008*/ 	.byte	0x04, 0x17
        /*000a*/ 	.short	(.L_9 - .L_8)
.L_8:
        /*000c*/ 	.word	0x00000000
        /*0010*/ 	.short	0x0006
        /*0012*/ 	.short	0x0024
        /*0014*/ 	.byte	0x00, 0xf0, 0x11, 0x00


	//----- nvinfo : EIATTR_KPARAM_INFO
	.align		4
.L_9:
        /*0018*/ 	.byte	0x04, 0x17
        /*001a*/ 	.short	(.L_11 - .L_10)
.L_10:
        /*001c*/ 	.word	0x00000000
        /*0020*/ 	.short	0x0005
        /*0022*/ 	.short	0x0020
        /*0024*/ 	.byte	0x00, 0xf0, 0x11, 0x00


	//----- nvinfo : EIATTR_KPARAM_INFO
	.align		4
.L_11:
        /*0028*/ 	.byte	0x04, 0x17
        /*002a*/ 	.short	(.L_13 - .L_12)
.L_12:
        /*002c*/ 	.word	0x00000000
        /*0030*/ 	.short	0x0004
        /*0032*/ 	.short	0x001c
        /*0034*/ 	.byte	0x00, 0xf0, 0x11, 0x00


	//----- nvinfo : EIATTR_KPARAM_INFO
	.align		4
.L_13:
        /*0038*/ 	.byte	0x04, 0x17
        /*003a*/ 	.short	(.L_15 - .L_14)
.L_14:
        /*003c*/ 	.word	0x00000000
        /*0040*/ 	.short	0x0003
        /*0042*/ 	.short	0x0018
        /*0044*/ 	.byte	0x00, 0xf0, 0x11, 0x00


	//----- nvinfo : EIATTR_KPARAM_INFO
	.align		4
.L_15:
        /*0048*/ 	.byte	0x04, 0x17
        /*004a*/ 	.short	(.L_17 - .L_16)
.L_16:
        /*004c*/ 	.word	0x00000000
        /*0050*/ 	.short	0x0002
        /*0052*/ 	.short	0x0010
        /*0054*/ 	.byte	0x00, 0xf5, 0x21, 0x00


	//----- nvinfo : EIATTR_KPARAM_INFO
	.align		4
.L_17:
        /*0058*/ 	.byte	0x04, 0x17
        /*005a*/ 	.short	(.L_19 - .L_18)
.L_18:
        /*005c*/ 	.word	0x00000000
        /*0060*/ 	.short	0x0001
        /*0062*/ 	.short	0x0008
        /*0064*/ 	.byte	0x00, 0xf5, 0x21, 0x00


	//----- nvinfo : EIATTR_KPARAM_INFO
	.align		4
.L_19:
        /*0068*/ 	.byte	0x04, 0x17
        /*006a*/ 	.short	(.L_21 - .L_20)
.L_20:
        /*006c*/ 	.word	0x00000000
        /*0070*/ 	.short	0x0000
        /*0072*/ 	.short	0x0000
        /*0074*/ 	.byte	0x00, 0xf5, 0x21, 0x00


	//----- nvinfo : EIATTR_SPARSE_MMA_MASK
	.align		4
.L_21:
        /*0078*/ 	.byte	0x03, 0x50
        /*007a*/ 	.short	0x0000


	//----- nvinfo : EIATTR_MAXREG_COUNT
	.align		4
        /*007c*/ 	.byte	0x03, 0x1b
        /*007e*/ 	.short	0x00ff


	//----- nvinfo : EIATTR_MERCURY_ISA_VERSION
	.align		4
        /*0080*/ 	.byte	0x03, 0x5f
        /*0082*/ 	.short	0x0101


	//----- nvinfo : EIATTR_VRC_CTA_INIT_COUNT
	.align		4
        /*0084*/ 	.byte	0x02, 0x4a
	.zero		1
	.zero		1


	//----- nvinfo : EIATTR_EXIT_INSTR_OFFSETS
	.align		4
        /*0088*/ 	.byte	0x04, 0x1c
        /*008a*/ 	.short	(.L_23 - .L_22)


	//   ....[0]....
.L_22:
        /*008c*/ 	.word	0x000000d0


	//   ....[1]....
        /*0090*/ 	.word	0x000008f0


	//----- nvinfo : EIATTR_CBANK_PARAM_SIZE
	.align		4
.L_23:
        /*0094*/ 	.byte	0x03, 0x19
        /*0096*/ 	.short	0x0028


	//----- nvinfo : EIATTR_PARAM_CBANK
	.align		4
        /*0098*/ 	.byte	0x04, 0x0a
        /*009a*/ 	.short	(.L_25 - .L_24)
	.align		4
.L_24:
        /*009c*/ 	.word	index@(.nv.constant0._Z4gemmPdS_S_iiii)
        /*00a0*/ 	.short	0x0380
        /*00a2*/ 	.short	0x0028


	//----- nvinfo : EIATTR_SW_WAR
	.align		4
.L_25:
        /*00a4*/ 	.byte	0x04, 0x36
        /*00a6*/ 	.short	(.L_27 - .L_26)
.L_26:
        /*00a8*/ 	.word	0x00000008
.L_27:


//--------------------- .nv.callgraph             --------------------------
	.section	.nv.callgraph,"",@"SHT_CUDA_CALLGRAPH"
	.align	4
	.sectionentsize	8
	.align		4
        /*0000*/ 	.word	0x00000000
	.align		4
        /*0004*/ 	.word	0xffffffff
	.align		4
        /*0008*/ 	.word	0x00000000
	.align		4
        /*000c*/ 	.word	0xfffffffe
	.align		4
        /*0010*/ 	.word	0x00000000
	.align		4
        /*0014*/ 	.word	0xfffffffd
	.align		4
        /*0018*/ 	.word	0x00000000
	.align		4
        /*001c*/ 	.word	0xfffffffc


//--------------------- .text._Z4gemmPdS_S_iiii   --------------------------
	.section	.text._Z4gemmPdS_S_iiii,"ax",@progbits
	.align	128
        .global         _Z4gemmPdS_S_iiii
        .type           _Z4gemmPdS_S_iiii,@function
        .size           _Z4gemmPdS_S_iiii,(.L_x_5 - _Z4gemmPdS_S_iiii)
        .other          _Z4gemmPdS_S_iiii,@"STO_CUDA_ENTRY STV_DEFAULT"
_Z4gemmPdS_S_iiii:
.text._Z4gemmPdS_S_iiii:
[----:B------:R-:W-:Y:S01]  /*0000*/  LDC R1, c[0x0][0x37c] ;  /* 0x0000df00ff017b82 */ /* 0x000fe20000000800 */
[----:B------:R-:W0:Y:S07]  /*0010*/  S2R R4, SR_TID.X ;  /* 0x0000000000047919 */ /* 0x000e2e0000002100 */
[----:B------:R-:W1:Y:S01]  /*0020*/  LDC R2, c[0x0][0x364] ;  /* 0x0000d900ff027b82 */ /* 0x000e620000000800 */
[----:B------:R-:W2:Y:S01]  /*0030*/  LDCU UR6, c[0x0][0x398] ;  /* 0x00007300ff0677ac */ /* 0x000ea20008000800 */
[----:B------:R-:W1:Y:S06]  /*0040*/  S2R R5, SR_TID.Y ;  /* 0x0000000000057919 */ /* 0x000e6c0000002200 */
[----:B------:R-:W0:Y:S08]  /*0050*/  S2UR UR5, SR_CTAID.X ;  /* 0x00000000000579c3 */ /* 0x000e300000002500 */
[----:B------:R-:W0:Y:S08]  /*0060*/  LDC R3, c[0x0][0x360] ;  /* 0x0000d800ff037b82 */ /* 0x000e300000000800 */
[----:B------:R-:W1:Y:S08]  /*0070*/  S2UR UR4, SR_CTAID.Y ;  /* 0x00000000000479c3 */ /* 0x000e700000002600 */
[----:B------:R-:W3:Y:S01]  /*0080*/  LDC R0, c[0x0][0x3a4] ;  /* 0x0000e900ff007b82 */ /* 0x000ee20000000800 */
[----:B0-----:R-:W-:-:S02]  /*0090*/  IMAD R3, R3, UR5, R4 ;  /* 0x0000000503037c24 */ /* 0x001fc4000f8e0204 */
[----:B-1----:R-:W-:-:S03]  /*00a0*/  IMAD R2, R2, UR4, R5 ;  /* 0x0000000402027c24 */ /* 0x002fc6000f8e0205 */
[----:B---3--:R-:W-:-:S04]  /*00b0*/  ISETP.GE.AND P0, PT, R3, R0, PT ;  /* 0x000000000300720c */ /* 0x008fc80003f06270 */
[----:B--2---:R-:W-:-:S13]  /*00c0*/  ISETP.GE.OR P0, PT, R2, UR6, P0 ;  /* 0x0000000602007c0c */ /* 0x004fda0008706670 */
[----:B------:R-:W-:Y:S05]  /*00d0*/  @P0 EXIT ;  /* 0x000000000000094d */ /* 0x000fea0003800000 */
[----:B------:R-:W0:Y:S01]  /*00e0*/  LDC R5, c[0x0][0x39c] ;  /* 0x0000e700ff057b82 */ /* 0x000e220000000800 */
[----:B------:R-:W1:Y:S01]  /*00f0*/  LDCU.64 UR4, c[0x0][0x358] ;  /* 0x00006b00ff0477ac */ /* 0x000e620008000a00 */
[----:B------:R-:W-:Y:S02]  /*0100*/  CS2R R18, SRZ ;  /* 0x0000000000127805 */ /* 0x000fe4000001ff00 */
[----:B0-----:R-:W-:-:S13]  /*0110*/  ISETP.GE.AND P0, PT, R5, 0x1, PT ;  /* 0x000000010500780c */ /* 0x001fda0003f06270 */
[----:B-1----:R-:W-:Y:S05]  /*0120*/  @!P0 BRA `(.L_x_0) ;  /* 0x0000000400e08947 */ /* 0x002fea0003800000 */
[C---:B------:R-:W-:Y:S01]  /*0130*/  ISETP.GE.U32.AND P1, PT, R5.reuse, 0x8, PT ;  /* 0x000000080500780c */ /* 0x040fe20003f26070 */
[----:B------:R-:W-:Y:S01]  /*0140*/  HFMA2 R7, -RZ, RZ, 0, 0 ;  /* 0x00000000ff077431 */ /* 0x000fe200000001ff */
[----:B------:R-:W-:Y:S01]  /*0150*/  LOP3.LUT R4, R5, 0x7, RZ, 0xc0, !PT ;  /* 0x0000000705047812 */ /* 0x000fe200078ec0ff */
[----:B------:R-:W-:Y:S01]  /*0160*/  IMAD R6, R2, R5, RZ ;  /* 0x0000000502067224 */ /* 0x000fe200078e02ff */
[----:B------:R-:W-:Y:S02]  /*0170*/  CS2R R18, SRZ ;  /* 0x0000000000127805 */ /* 0x000fe4000001ff00 */
[----:B------:R-:W-:-:S07]  /*0180*/  ISETP.NE.AND P0, PT, R4, RZ, PT ;  /* 0x000000ff0400720c */ /* 0x000fce0003f05270 */
[----:B------:R-:W-:Y:S06]  /*0190*/  @!P1 BRA `(.L_x_1) ;  /* 0x0000000000c49947 */ /* 0x000fec0003800000 */
[----:B------:R-:W0:Y:S01]  /*01a0*/  LDC.64 R8, c[0x0][0x380] ;  /* 0x0000e000ff087b82 */ /* 0x000e220000000a00 */
[----:B------:R-:W-:Y:S01]  /*01b0*/  LOP3.LUT R7, R5, 0x7ffffff8, RZ, 0xc0, !PT ;  /* 0x7ffffff805077812 */ /* 0x000fe200078ec0ff */
[----:B------:R-:W-:Y:S01]  /*01c0*/  IMAD.MOV.U32 R27, RZ, RZ, R3 ;  /* 0x000000ffff1b7224 */ /* 0x000fe200078e0003 */
[----:B------:R-:W-:-:S03]  /*01d0*/  CS2R R18, SRZ ;  /* 0x0000000000127805 */ /* 0x000fc6000001ff00 */
[----:B------:R-:W-:Y:S02]  /*01e0*/  IMAD.MOV R26, RZ, RZ, -R7 ;  /* 0x000000ffff1a7224 */ /* 0x000fe400078e0a07 */
[----:B0-----:R-:W-:-:S03]  /*01f0*/  IMAD.WIDE.U32 R8, R6, 0x8, R8 ;  /* 0x0000000806087825 */ /* 0x001fc600078e0008 */
[----:B------:R-:W-:-:S04]  /*0200*/  IADD3 R10, P1, PT, R8, 0x20, RZ ;  /* 0x00000020080a7810 */ /* 0x000fc80007f3e0ff */
[----:B------:R-:W-:-:S09]  /*0210*/  IADD3.X R11, PT, PT, RZ, R9, RZ, P1, !PT ;  /* 0x00000009ff0b7210 */ /* 0x000fd20000ffe4ff */
.L_x_2:
[----:B------:R-:W0:Y:S01]  /*0220*/  LDC.64 R22, c[0x0][0x388] ;  /* 0x0000e200ff167b82 */ /* 0x000e220000000a00 */
[----:B------:R-:W-:Y:S01]  /*0230*/  MOV R8, R10 ;  /* 0x0000000a00087202 */ /* 0x000fe20000000f00 */
[----:B------:R-:W-:-:S05]  /*0240*/  IMAD.MOV.U32 R9, RZ, RZ, R11 ;  /* 0x000000ffff097224 */ /* 0x000fca00078e000b */
[----:B------:R-:W2:Y:S04]  /*0250*/  LDG.E.64 R14, desc[UR4][R8.64+-0x20] ;  /* 0xffffe004080e7981 */ /* 0x000ea8000c1e1b00 */
[----:B------:R-:W3:Y:S01]  /*0260*/  LDG.E.64 R10, desc[UR4][R8.64+-0x18] ;  /* 0xffffe804080a7981 */ /* 0x000ee2000c1e1b00 */
[----:B0-----:R-:W-:-:S05]  /*0270*/  IMAD.WIDE R22, R27, 0x8, R22 ;  /* 0x000000081b167825 */ /* 0x001fca00078e0216 */
[----:B------:R-:W2:Y:S01]  /*0280*/  LDG.E.64 R12, desc[UR4][R22.64] ;  /* 0x00000004160c7981 */ /* 0x000ea2000c1e1b00 */
[----:B------:R-:W-:-:S05]  /*0290*/  IMAD.WIDE R28, R0, 0x8, R22 ;  /* 0x00000008001c7825 */ /* 0x000fca00078e0216 */
[----:B------:R-:W3:Y:S01]  /*02a0*/  LDG.E.64 R16, desc[UR4][R28.64] ;  /* 0x000000041c107981 */ /* 0x000ee2000c1e1b00 */
[C---:B------:R-:W-:Y:S01]  /*02b0*/  IMAD.WIDE R24, R0.reuse, 0x8, R28 ;  /* 0x0000000800187825 */ /* 0x040fe200078e021c */
[----:B--2---:R-:W-:Y:S02]  /*02c0*/  DFMA R18, R14, R12, R18 ;  /* 0x0000000c0e12722b */ /* 0x004fe40000000012 */
[----:B------:R-:W2:Y:S04]  /*02d0*/  LDG.E.64 R14, desc[UR4][R8.64+-0x10] ;  /* 0xfffff004080e7981 */ /* 0x000ea8000c1e1b00 */
[----:B------:R-:W2:Y:S01]  /*02e0*/  LDG.E.64 R12, desc[UR4][R24.64] ;  /* 0x00000004180c7981 */ /* 0x000ea2000c1e1b00 */
[----:B------:R-:W-:Y:S01]  /*02f0*/  IMAD.WIDE R20, R0, 0x8, R24 ;  /* 0x0000000800147825 */ /* 0x000fe200078e0218 */
[----:B---3--:R-:W-:-:S02]  /*0300*/  DFMA R16, R10, R16, R18 ;  /* 0x000000100a10722b */ /* 0x008fc40000000012 */
[----:B------:R-:W3:Y:S04]  /*0310*/  LDG.E.64 R10, desc[UR4][R8.64+-0x8] ;  /* 0xfffff804080a7981 */ /* 0x000ee8000c1e1b00 */
        /* <DEDUP_REMOVED lines=9> */
[----:B------:R-:W-:-:S03]  /*03b0*/  IMAD.WIDE R24, R0, 0x8, R28 ;  /* 0x0000000800187825 */ /* 0x000fc600078e021c */
[----:B------:R-:W4:Y:S01]  /*03c0*/  LDG.E.64 R22, desc[UR4][R8.64+0x18] ;  /* 0x0000180408167981 */ /* 0x000f22000c1e1b00 */
[----:B------:R-:W-:-:S06]  /*03d0*/  IMAD.WIDE R20, R0, 0x8, R24 ;  /* 0x0000000800147825 */ /* 0x000fcc00078e0218 */
[----:B------:R-:W4:Y:S01]  /*03e0*/  LDG.E.64 R20, desc[UR4][R20.64] ;  /* 0x0000000414147981 */ /* 0x000f22000c1e1b00 */
[----:B--2---:R-:W-:-:S03]  /*03f0*/  DFMA R14, R16, R14, R18 ;  /* 0x0000000e100e722b */ /* 0x004fc60000000012 */
[----:B------:R-:W2:Y:S04]  /*0400*/  LDG.E.64 R16, desc[UR4][R8.64+0x10] ;  /* 0x0000100408107981 */ /* 0x000ea8000c1e1b00 */
[----:B------:R-:W2:Y:S01]  /*0410*/  LDG.E.64 R18, desc[UR4][R24.64] ;  /* 0x0000000418127981 */ /* 0x000ea2000c1e1b00 */
[----:B------:R-:W-:Y:S01]  /*0420*/  IADD3 R26, PT, PT, R26, 0x8, RZ ;  /* 0x000000081a1a7810 */ /* 0x000fe20007ffe0ff */
[----:B---3--:R-:W-:-:S03]  /*0430*/  DFMA R10, R10, R12, R14 ;  /* 0x0000000c0a0a722b */ /* 0x008fc6000000000e */
[----:B------:R-:W-:Y:S02]  /*0440*/  ISETP.NE.AND P1, PT, R26, RZ, PT ;  /* 0x000000ff1a00720c */ /* 0x000fe40003f25270 */
[----:B------:R-:W-:-:S03]  /*0450*/  LEA R27, R0, R27, 0x3 ;  /* 0x0000001b001b7211 */ /* 0x000fc600078e18ff */
[----:B--2---:R-:W-:Y:S01]  /*0460*/  DFMA R18, R16, R18, R10 ;  /* 0x000000121012722b */ /* 0x004fe2000000000a */
[----:B------:R-:W-:-:S07]  /*0470*/  IADD3 R10, P2, PT, R8, 0x40, RZ ;  /* 0x00000040080a7810 */ /* 0x000fce0007f5e0ff */
[----:B----4-:R-:W-:Y:S01]  /*0480*/  DFMA R18, R22, R20, R18 ;  /* 0x000000141612722b */ /* 0x010fe20000000012 */
[----:B------:R-:W-:Y:S01]  /*0490*/  IMAD.X R11, RZ, RZ, R9, P2 ;  /* 0x000000ffff0b7224 */ /* 0x000fe200010e0609 */
[----:B------:R-:W-:Y:S09]  /*04a0*/  @P1 BRA `(.L_x_2) ;  /* 0xfffffffc005c1947 */ /* 0x000ff2000383ffff */
.L_x_1:
[----:B------:R-:W-:Y:S05]  /*04b0*/  @!P0 BRA `(.L_x_0) ;  /* 0x0000000000fc8947 */ /* 0x000fea0003800000 */
[----:B------:R-:W-:Y:S02]  /*04c0*/  ISETP.GE.U32.AND P1, PT, R4, 0x4, PT ;  /* 0x000000040400780c */ /* 0x000fe40003f26070 */
[----:B------:R-:W-:-:S04]  /*04d0*/  LOP3.LUT R26, R5, 0x3, RZ, 0xc0, !PT ;  /* 0x00000003051a7812 */ /* 0x000fc800078ec0ff */
[----:B------:R-:W-:-:S07]  /*04e0*/  ISETP.NE.AND P0, PT, R26, RZ, PT ;  /* 0x000000ff1a00720c */ /* 0x000fce0003f05270 */
[----:B------:R-:W-:Y:S06]  /*04f0*/  @!P1 BRA `(.L_x_3) ;  /* 0x00000000006c9947 */ /* 0x000fec0003800000 */
[----:B------:R-:W0:Y:S01]  /*0500*/  LDC.64 R24, c[0x0][0x380] ;  /* 0x0000e000ff187b82 */ /* 0x000e220000000a00 */
[----:B------:R-:W1:Y:S01]  /*0510*/  LDCU.64 UR6, c[0x0][0x380] ;  /* 0x00007000ff0677ac */ /* 0x000e620008000a00 */
[C---:B------:R-:W-:Y:S01]  /*0520*/  IMAD.IADD R9, R6.reuse, 0x1, R7 ;  /* 0x0000000106097824 */ /* 0x040fe200078e0207 */
[----:B------:R-:W-:Y:S01]  /*0530*/  IADD3 R4, P1, PT, R6, R7, RZ ;  /* 0x0000000706047210 */ /* 0x000fe20007f3e0ff */
[----:B------:R-:W-:-:S04]  /*0540*/  IMAD R13, R7, R0, R3 ;  /* 0x00000000070d7224 */ /* 0x000fc800078e0203 */
[----:B------:R-:W2:Y:S01]  /*0550*/  LDC.64 R10, c[0x0][0x388] ;  /* 0x0000e200ff0a7b82 */ /* 0x000ea20000000a00 */
[----:B0-----:R-:W-:-:S06]  /*0560*/  IMAD.WIDE.U32 R24, R9, 0x8, R24 ;  /* 0x0000000809187825 */ /* 0x001fcc00078e0018 */
[----:B------:R-:W3:Y:S01]  /*0570*/  LDG.E.64 R24, desc[UR4][R24.64] ;  /* 0x0000000418187981 */ /* 0x000ee2000c1e1b00 */
[----:B--2---:R-:W-:Y:S01]  /*0580*/  IMAD.WIDE R10, R13, 0x8, R10 ;  /* 0x000000080d0a7825 */ /* 0x004fe200078e020a */
[----:B------:R-:W-:Y:S02]  /*0590*/  IADD3.X R13, PT, PT, RZ, RZ, RZ, P1, !PT ;  /* 0x000000ffff0d7210 */ /* 0x000fe40000ffe4ff */
[----:B-1----:R-:W-:Y:S02]  /*05a0*/  LEA R28, P1, R4, UR6, 0x3 ;  /* 0x00000006041c7c11 */ /* 0x002fe4000f8218ff */
[----:B------:R-:W3:Y:S01]  /*05b0*/  LDG.E.64 R8, desc[UR4][R10.64] ;  /* 0x000000040a087981 */ /* 0x000ee2000c1e1b00 */
[----:B------:R-:W-:Y:S01]  /*05c0*/  IMAD.WIDE R14, R0, 0x8, R10 ;  /* 0x00000008000e7825 */ /* 0x000fe200078e020a */
[----:B------:R-:W-:-:S05]  /*05d0*/  LEA.HI.X R29, R4, UR7, R13, 0x3, P1 ;  /* 0x00000007041d7c11 */ /* 0x000fca00088f1c0d */
[----:B------:R-:W2:Y:S01]  /*05e0*/  LDG.E.64 R12, desc[UR4][R28.64+0x8] ;  /* 0x000008041c0c7981 */ /* 0x000ea2000c1e1b00 */
[----:B------:R-:W-:-:S03]  /*05f0*/  IMAD.WIDE R20, R0, 0x8, R14 ;  /* 0x0000000800147825 */ /* 0x000fc600078e020e */
[----:B------:R-:W2:Y:S04]  /*0600*/  LDG.E.64 R10, desc[UR4][R14.64] ;  /* 0x000000040e0a7981 */ /* 0x000ea8000c1e1b00 */
[----:B------:R-:W4:Y:S01]  /*0610*/  LDG.E.64 R16, desc[UR4][R20.64] ;  /* 0x0000000414107981 */ /* 0x000f22000c1e1b00 */
[----:B------:R-:W-:-:S03]  /*0620*/  IMAD.WIDE R22, R0, 0x8, R20 ;  /* 0x0000000800167825 */ /* 0x000fc600078e0214 */
[----:B------:R-:W4:Y:S04]  /*0630*/  LDG.E.64 R14, desc[UR4][R28.64+0x10] ;  /* 0x000010041c0e7981 */ /* 0x000f28000c1e1b00 */
[----:B------:R-:W5:Y:S04]  /*0640*/  LDG.E.64 R20, desc[UR4][R28.64+0x18] ;  /* 0x000018041c147981 */ /* 0x000f68000c1e1b00 */
[----:B------:R-:W5:Y:S01]  /*0650*/  LDG.E.64 R22, desc[UR4][R22.64] ;  /* 0x0000000416167981 */ /* 0x000f62000c1e1b00 */
[----:B------:R-:W-:Y:S01]  /*0660*/  VIADD R7, R7, 0x4 ;  /* 0x0000000407077836 */ /* 0x000fe20000000000 */
[----:B---3--:R-:W-:-:S08]  /*0670*/  DFMA R8, R24, R8, R18 ;  /* 0x000000081808722b */ /* 0x008fd00000000012 */
[----:B--2---:R-:W-:-:S08]  /*0680*/  DFMA R8, R12, R10, R8 ;  /* 0x0000000a0c08722b */ /* 0x004fd00000000008 */
[----:B----4-:R-:W-:-:S08]  /*0690*/  DFMA R8, R14, R16, R8 ;  /* 0x000000100e08722b */ /* 0x010fd00000000008 */
[----:B-----5:R-:W-:-:S11]  /*06a0*/  DFMA R18, R20, R22, R8 ;  /* 0x000000161412722b */ /* 0x020fd60000000008 */
.L_x_3:
[----:B------:R-:W-:Y:S05]  /*06b0*/  @!P0 BRA `(.L_x_0) ;  /* 0x00000000007c8947 */ /* 0x000fea0003800000 */
[----:B------:R-:W-:Y:S01]  /*06c0*/  ISETP.NE.AND P1, PT, R26, 0x1, PT ;  /* 0x000000011a00780c */ /* 0x000fe20003f25270 */
[----:B------:R-:W0:Y:S01]  /*06d0*/  LDC.64 R10, c[0x0][0x380] ;  /* 0x0000e000ff0a7b82 */ /* 0x000e220000000a00 */
[----:B------:R-:W-:-:S04]  /*06e0*/  LOP3.LUT R14, R5, 0x1, RZ, 0xc0, !PT ;  /* 0x00000001050e7812 */ /* 0x000fc800078ec0ff */
[----:B------:R-:W-:-:S03]  /*06f0*/  ISETP.NE.U32.AND P0, PT, R14, 0x1, PT ;  /* 0x000000010e00780c */ /* 0x000fc60003f05070 */
[----:B------:R-:W1:Y:S04]  /*0700*/  LDC.64 R20, c[0x0][0x388] ;  /* 0x0000e200ff147b82 */ /* 0x000e680000000a00 */
[CC--:B------:R-:W-:Y:S01]  /*0710*/  @P1 IADD3 R15, PT, PT, R6.reuse, R7.reuse, RZ ;  /* 0x00000007060f1210 */ /* 0x0c0fe20007ffe0ff */
[C---:B------:R-:W-:Y:S01]  /*0720*/  @P1 IMAD R17, R7.reuse, R0, R3 ;  /* 0x0000000007111224 */ /* 0x040fe200078e0203 */
[----:B------:R-:W-:Y:S01]  /*0730*/  @P1 IADD3 R16, P2, PT, R6, R7, RZ ;  /* 0x0000000706101210 */ /* 0x000fe20007f5e0ff */
[----:B------:R-:W-:Y:S01]  /*0740*/  @P1 VIADD R7, R7, 0x2 ;  /* 0x0000000207071836 */ /* 0x000fe20000000000 */
[----:B------:R-:W2:Y:S08]  /*0750*/  @P1 LDC.64 R8, c[0x0][0x380] ;  /* 0x0000e000ff081b82 */ /* 0x000eb00000000a00 */
[----:B------:R-:W3:Y:S01]  /*0760*/  LDC.64 R12, c[0x0][0x380] ;  /* 0x0000e000ff0c7b82 */ /* 0x000ee20000000a00 */
[----:B0-----:R-:W-:-:S06]  /*0770*/  @P1 IMAD.WIDE.U32 R14, R15, 0x8, R10 ;  /* 0x000000080f0e1825 */ /* 0x001fcc00078e000a */
[----:B------:R-:W4:Y:S01]  /*0780*/  @P1 LDG.E.64 R14, desc[UR4][R14.64] ;  /* 0x000000040e0e1981 */ /* 0x000f22000c1e1b00 */
[----:B------:R-:W0:Y:S01]  /*0790*/  LDC.64 R4, c[0x0][0x388] ;  /* 0x0000e200ff047b82 */ /* 0x000e220000000a00 */
[----:B-1----:R-:W-:Y:S01]  /*07a0*/  @P1 IMAD.WIDE R20, R17, 0x8, R20 ;  /* 0x0000000811141825 */ /* 0x002fe200078e0214 */
[----:B------:R-:W-:-:S04]  /*07b0*/  @P1 IADD3.X R17, PT, PT, RZ, RZ, RZ, P2, !PT ;  /* 0x000000ffff111210 */ /* 0x000fc800017fe4ff */
[----:B------:R-:W4:Y:S01]  /*07c0*/  @P1 LDG.E.64 R10, desc[UR4][R20.64] ;  /* 0x00000004140a1981 */ /* 0x000f22000c1e1b00 */
[----:B--2---:R-:W-:Y:S01]  /*07d0*/  @P1 LEA R8, P2, R16, R8, 0x3 ;  /* 0x0000000810081211 */ /* 0x004fe200078418ff */
[----:B------:R-:W-:-:S03]  /*07e0*/  @P1 IMAD.WIDE R22, R0, 0x8, R20 ;  /* 0x0000000800161825 */ /* 0x000fc600078e0214 */
[----:B------:R-:W-:Y:S01]  /*07f0*/  @P1 LEA.HI.X R9, R16, R9, R17, 0x3, P2 ;  /* 0x0000000910091211 */ /* 0x000fe200010f1c11 */
[----:B------:R-:W-:Y:S01]  /*0800*/  @!P0 IMAD R25, R7, R0, R3 ;  /* 0x0000000007198224 */ /* 0x000fe200078e0203 */
[----:B------:R-:W-:Y:S02]  /*0810*/  @!P0 IADD3 R17, PT, PT, R6, R7, RZ ;  /* 0x0000000706118210 */ /* 0x000fe40007ffe0ff */
[----:B------:R-:W2:Y:S04]  /*0820*/  @P1 LDG.E.64 R6, desc[UR4][R22.64] ;  /* 0x0000000416061981 */ /* 0x000ea8000c1e1b00 */
[----:B------:R-:W2:Y:S01]  /*0830*/  @P1 LDG.E.64 R8, desc[UR4][R8.64+0x8] ;  /* 0x0000080408081981 */ /* 0x000ea2000c1e1b00 */
[----:B---3--:R-:W-:-:S04]  /*0840*/  @!P0 IMAD.WIDE.U32 R12, R17, 0x8, R12 ;  /* 0x00000008110c8825 */ /* 0x008fc800078e000c */
[----:B0-----:R-:W-:Y:S02]  /*0850*/  @!P0 IMAD.WIDE R4, R25, 0x8, R4 ;  /* 0x0000000819048825 */ /* 0x001fe400078e0204 */
[----:B------:R-:W3:Y:S04]  /*0860*/  @!P0 LDG.E.64 R12, desc[UR4][R12.64] ;  /* 0x000000040c0c8981 */ /* 0x000ee8000c1e1b00 */
[----:B------:R-:W3:Y:S01]  /*0870*/  @!P0 LDG.E.64 R4, desc[UR4][R4.64] ;  /* 0x0000000404048981 */ /* 0x000ee2000c1e1b00 */
[----:B----4-:R-:W-:-:S08]  /*0880*/  @P1 DFMA R10, R14, R10, R18 ;  /* 0x0000000a0e0a122b */ /* 0x010fd00000000012 */
[----:B--2---:R-:W-:-:S08]  /*0890*/  @P1 DFMA R18, R8, R6, R10 ;  /* 0x000000060812122b */ /* 0x004fd0000000000a */
[----:B---3--:R-:W-:-:S11]  /*08a0*/  @!P0 DFMA R18, R12, R4, R18 ;  /* 0x000000040c12822b */ /* 0x008fd60000000012 */
.L_x_0:
[----:B------:R-:W0:Y:S01]  /*08b0*/  LDC.64 R4, c[0x0][0x390] ;  /* 0x0000e400ff047b82 */ /* 0x000e220000000a00 */
[----:B------:R-:W-:-:S04]  /*08c0*/  IMAD R3, R2, R0, R3 ;  /* 0x0000000002037224 */ /* 0x000fc800078e0203 */
[----:B0-----:R-:W-:-:S05]  /*08d0*/  IMAD.WIDE R2, R3, 0x8, R4 ;  /* 0x0000000803027825 */ /* 0x001fca00078e0204 */
[----:B------:R-:W-:Y:S01]  /*08e0*/  STG.E.64 desc[UR4][R2.64], R18 ;  /* 0x0000001202007986 */ /* 0x000fe2000c101b04 */
[----:B------:R-:W-:Y:S05]  /*08f0*/  EXIT ;  /* 0x000000000000794d */ /* 0x000fea0003800000 */
.L_x_4:
[----:B------:R-:W-:-:S00]  /*0900*/  BRA `(.L_x_4) ;  /* 0xfffffffc00fc7947 */ /* 0x000fc0000383ffff */
[----:B------:R-:W-:-:S00]  /*0910*/  NOP ;  /* 0x0000000000007918 */ /* 0x000fc00000000000 */
        /* <DEDUP_REMOVED lines=14> */
.L_x_5:


//--------------------- .nv.shared.reserved.0     --------------------------
	.section	.nv.shared.reserved.0,"aw",@nobits
	.weak		__nv_reservedSMEM_offset_0_alias
	.size		__nv_reservedSMEM_offset_0_alias, 0, 64
	.other		__nv_reservedSMEM_offset_0_alias,@"STO_CUDA_RESERVED_SHARED STV_DEFAULT"
__nv_reservedSMEM_offset_0_alias:
	.zero		0
	.zero		64


//--------------------- .nv.constant0._Z4gemmPdS_S_iiii --------------------------
	.section	.nv.constant0._Z4gemmPdS_S_iiii,"a",@progbits
	.sectionflags	@""
	.align	4
.nv.constant0._Z4gemmPdS_S_iiii:
	.zero		936


//--------------------- SYMBOLS --------------------------

	.type		.nv.reservedSmem.offset0,@object
	.size		.nv.reservedSmem.offset0,0x4
